//
// Generated by NVIDIA NVVM Compiler
//
// Compiler Build ID: CL-36424714
// Cuda compilation tools, release 13.0, V13.0.88
// Based on NVVM 20.0.0
//

.version 9.0
.target sm_100
.address_size 64

	// .globl	_Z13Get_HistogramPhS_S_mPjS0_S0_
.global .align 4 .b8 precalc_xorwow_matrix[102400];
.global .align 4 .b8 precalc_xorwow_offset_matrix[102400];
.global .align 4 .b8 mrg32k3aM1[2304];
.global .align 4 .b8 mrg32k3aM2[2304];
.global .align 4 .b8 mrg32k3aM1SubSeq[2016];
.global .align 4 .b8 mrg32k3aM2SubSeq[2016];
.global .align 4 .b8 mrg32k3aM1Seq[2304];
.global .align 4 .b8 mrg32k3aM2Seq[2304];
.const .align 8 .b8 __cr_lgamma_table[72];

.visible .entry _Z13Get_HistogramPhS_S_mPjS0_S0_(
	.param .u64 .ptr .align 1 _Z13Get_HistogramPhS_S_mPjS0_S0__param_0,
	.param .u64 .ptr .align 1 _Z13Get_HistogramPhS_S_mPjS0_S0__param_1,
	.param .u64 .ptr .align 1 _Z13Get_HistogramPhS_S_mPjS0_S0__param_2,
	.param .u64 _Z13Get_HistogramPhS_S_mPjS0_S0__param_3,
	.param .u64 .ptr .align 1 _Z13Get_HistogramPhS_S_mPjS0_S0__param_4,
	.param .u64 .ptr .align 1 _Z13Get_HistogramPhS_S_mPjS0_S0__param_5,
	.param .u64 .ptr .align 1 _Z13Get_HistogramPhS_S_mPjS0_S0__param_6
)
{
	.reg .b32 	%r<17>;
	.reg .b64 	%rd<23>;

	ld.param.u64 	%rd1, [_Z13Get_HistogramPhS_S_mPjS0_S0__param_0];
	ld.param.u64 	%rd2, [_Z13Get_HistogramPhS_S_mPjS0_S0__param_1];
	ld.param.u64 	%rd3, [_Z13Get_HistogramPhS_S_mPjS0_S0__param_2];
	ld.param.u32 	%r1, [_Z13Get_HistogramPhS_S_mPjS0_S0__param_3];
	ld.param.u64 	%rd4, [_Z13Get_HistogramPhS_S_mPjS0_S0__param_4];
	ld.param.u64 	%rd5, [_Z13Get_HistogramPhS_S_mPjS0_S0__param_5];
	ld.param.u64 	%rd6, [_Z13Get_HistogramPhS_S_mPjS0_S0__param_6];
	cvta.to.global.u64 	%rd7, %rd6;
	cvta.to.global.u64 	%rd8, %rd3;
	cvta.to.global.u64 	%rd9, %rd5;
	cvta.to.global.u64 	%rd10, %rd2;
	cvta.to.global.u64 	%rd11, %rd4;
	cvta.to.global.u64 	%rd12, %rd1;
	mov.u32 	%r2, %tid.x;
	mov.u32 	%r3, %ctaid.x;
	mov.u32 	%r4, %ntid.x;
	mad.lo.s32 	%r5, %r3, %r4, %r2;
	mov.u32 	%r6, %tid.y;
	mov.u32 	%r7, %ctaid.y;
	mov.u32 	%r8, %ntid.y;
	mad.lo.s32 	%r9, %r7, %r8, %r6;
	mad.lo.s32 	%r10, %r9, %r1, %r5;
	cvt.s64.s32 	%rd13, %r10;
	add.s64 	%rd14, %rd12, %rd13;
	ld.global.u8 	%r11, [%rd14];
	mul.wide.u32 	%rd15, %r11, 4;
	add.s64 	%rd16, %rd11, %rd15;
	atom.global.add.u32 	%r12, [%rd16], 1;
	add.s64 	%rd17, %rd10, %rd13;
	ld.global.u8 	%r13, [%rd17];
	mul.wide.u32 	%rd18, %r13, 4;
	add.s64 	%rd19, %rd9, %rd18;
	atom.global.add.u32 	%r14, [%rd19], 1;
	add.s64 	%rd20, %rd8, %rd13;
	ld.global.u8 	%r15, [%rd20];
	mul.wide.u32 	%rd21, %r15, 4;
	add.s64 	%rd22, %rd7, %rd21;
	atom.global.add.u32 	%r16, [%rd22], 1;
	ret;

}
	// .globl	_Z16Equalization_GPUPhS_S_mS_S_S_PjS0_S0_
.visible .entry _Z16Equalization_GPUPhS_S_mS_S_S_PjS0_S0_(
	.param .u64 .ptr .align 1 _Z16Equalization_GPUPhS_S_mS_S_S_PjS0_S0__param_0,
	.param .u64 .ptr .align 1 _Z16Equalization_GPUPhS_S_mS_S_S_PjS0_S0__param_1,
	.param .u64 .ptr .align 1 _Z16Equalization_GPUPhS_S_mS_S_S_PjS0_S0__param_2,
	.param .u64 _Z16Equalization_GPUPhS_S_mS_S_S_PjS0_S0__param_3,
	.param .u64 .ptr .align 1 _Z16Equalization_GPUPhS_S_mS_S_S_PjS0_S0__param_4,
	.param .u64 .ptr .align 1 _Z16Equalization_GPUPhS_S_mS_S_S_PjS0_S0__param_5,
	.param .u64 .ptr .align 1 _Z16Equalization_GPUPhS_S_mS_S_S_PjS0_S0__param_6,
	.param .u64 .ptr .align 1 _Z16Equalization_GPUPhS_S_mS_S_S_PjS0_S0__param_7,
	.param .u64 .ptr .align 1 _Z16Equalization_GPUPhS_S_mS_S_S_PjS0_S0__param_8,
	.param .u64 .ptr .align 1 _Z16Equalization_GPUPhS_S_mS_S_S_PjS0_S0__param_9
)
{
	.reg .b32 	%r<17>;
	.reg .b64 	%rd<32>;

	ld.param.u64 	%rd1, [_Z16Equalization_GPUPhS_S_mS_S_S_PjS0_S0__param_0];
	ld.param.u64 	%rd2, [_Z16Equalization_GPUPhS_S_mS_S_S_PjS0_S0__param_1];
	ld.param.u64 	%rd3, [_Z16Equalization_GPUPhS_S_mS_S_S_PjS0_S0__param_2];
	ld.param.u32 	%r1, [_Z16Equalization_GPUPhS_S_mS_S_S_PjS0_S0__param_3];
	ld.param.u64 	%rd4, [_Z16Equalization_GPUPhS_S_mS_S_S_PjS0_S0__param_4];
	ld.param.u64 	%rd5, [_Z16Equalization_GPUPhS_S_mS_S_S_PjS0_S0__param_5];
	ld.param.u64 	%rd6, [_Z16Equalization_GPUPhS_S_mS_S_S_PjS0_S0__param_6];
	ld.param.u64 	%rd7, [_Z16Equalization_GPUPhS_S_mS_S_S_PjS0_S0__param_7];
	ld.param.u64 	%rd8, [_Z16Equalization_GPUPhS_S_mS_S_S_PjS0_S0__param_8];
	ld.param.u64 	%rd9, [_Z16Equalization_GPUPhS_S_mS_S_S_PjS0_S0__param_9];
	cvta.to.global.u64 	%rd10, %rd6;
	cvta.to.global.u64 	%rd11, %rd9;
	cvta.to.global.u64 	%rd12, %rd3;
	cvta.to.global.u64 	%rd13, %rd5;
	cvta.to.global.u64 	%rd14, %rd8;
	cvta.to.global.u64 	%rd15, %rd2;
	cvta.to.global.u64 	%rd16, %rd4;
	cvta.to.global.u64 	%rd17, %rd7;
	cvta.to.global.u64 	%rd18, %rd1;
	mov.u32 	%r2, %tid.x;
	mov.u32 	%r3, %ctaid.x;
	mov.u32 	%r4, %ntid.x;
	mad.lo.s32 	%r5, %r3, %r4, %r2;
	mov.u32 	%r6, %tid.y;
	mov.u32 	%r7, %ctaid.y;
	mov.u32 	%r8, %ntid.y;
	mad.lo.s32 	%r9, %r7, %r8, %r6;
	mad.lo.s32 	%r10, %r9, %r1, %r5;
	cvt.s64.s32 	%rd19, %r10;
	add.s64 	%rd20, %rd18, %rd19;
	ld.global.u8 	%r11, [%rd20];
	mul.wide.u32 	%rd21, %r11, 4;
	add.s64 	%rd22, %rd17, %rd21;
	ld.global.u32 	%r12, [%rd22];
	add.s64 	%rd23, %rd16, %rd19;
	st.global.u8 	[%rd23], %r12;
	add.s64 	%rd24, %rd15, %rd19;
	ld.global.u8 	%r13, [%rd24];
	mul.wide.u32 	%rd25, %r13, 4;
	add.s64 	%rd26, %rd14, %rd25;
	ld.global.u32 	%r14, [%rd26];
	add.s64 	%rd27, %rd13, %rd19;
	st.global.u8 	[%rd27], %r14;
	add.s64 	%rd28, %rd12, %rd19;
	ld.global.u8 	%r15, [%rd28];
	mul.wide.u32 	%rd29, %r15, 4;
	add.s64 	%rd30, %rd11, %rd29;
	ld.global.u32 	%r16, [%rd30];
	add.s64 	%rd31, %rd10, %rd19;
	st.global.u8 	[%rd31], %r16;
	ret;

}


// ===== COMPILED SASS (sm_100) =====

	.target	sm_100

	.elftype	@"ET_EXEC"


//--------------------- .note.nv.tkinfo           --------------------------
	.section	.note.nv.tkinfo,"",@"SHT_NOTE"
	.sectionflags	@"SHF_NOTE_NV_TKINFO"
	.tkinfo
        /*0018*/ 	.word	0x00000002
        /*0030*/ 	.string	""
        /*0030*/ 	.string	"ptxas"
        /*0030*/ 	.string	"Cuda compilation tools, release 13.0, V13.0.88"
        /*0030*/ 	.string	"Build cuda_13.0.r13.0/compiler.36424714_0"
        /*0030*/ 	.string	"-arch sm_100 -m 64 "



//--------------------- .note.nv.cuinfo           --------------------------
	.section	.note.nv.cuinfo,"",@"SHT_NOTE"
	.sectionflags	@"SHF_NOTE_NV_CUINFO"
        /*0018*/ 	.short	0x0002
        /*001a*/ 	.short	0x0064
        /*001c*/ 	.short	0x0082
	.zero		2


//--------------------- .nv.info                  --------------------------
	.section	.nv.info,"",@"SHT_CUDA_INFO"
	.align	4


	//----- nvinfo : EIATTR_REGCOUNT
	.align		4
        /*0000*/ 	.byte	0x04, 0x2f
        /*0002*/ 	.short	(.L_10 - .L_9)
	.align		4
.L_9:
        /*0004*/ 	.word	index@(_Z13Get_HistogramPhS_S_mPjS0_S0_)
        /*0008*/ 	.word	0x00000010


	//----- nvinfo : EIATTR_FRAME_SIZE
	.align		4
.L_10:
        /*000c*/ 	.byte	0x04, 0x11
        /*000e*/ 	.short	(.L_12 - .L_11)
	.align		4
.L_11:
        /*0010*/ 	.word	index@(_Z13Get_HistogramPhS_S_mPjS0_S0_)
        /*0014*/ 	.word	0x00000000


	//----- nvinfo : EIATTR_REGCOUNT
	.align		4
.L_12:
        /*0018*/ 	.byte	0x04, 0x2f
        /*001a*/ 	.short	(.L_14 - .L_13)
	.align		4
.L_13:
        /*001c*/ 	.word	index@(_Z16Equalization_GPUPhS_S_mS_S_S_PjS0_S0_)
        /*0020*/ 	.word	0x00000012


	//----- nvinfo : EIATTR_FRAME_SIZE
	.align		4
.L_14:
        /*0024*/ 	.byte	0x04, 0x11
        /*0026*/ 	.short	(.L_16 - .L_15)
	.align		4
.L_15:
        /*0028*/ 	.word	index@(_Z16Equalization_GPUPhS_S_mS_S_S_PjS0_S0_)
        /*002c*/ 	.word	0x00000000


	//----- nvinfo : EIATTR_MIN_STACK_SIZE
	.align		4
.L_16:
        /*0030*/ 	.byte	0x04, 0x12
        /*0032*/ 	.short	(.L_18 - .L_17)
	.align		4
.L_17:
        /*0034*/ 	.word	index@(_Z16Equalization_GPUPhS_S_mS_S_S_PjS0_S0_)
        /*0038*/ 	.word	0x00000000


	//----- nvinfo : EIATTR_MIN_STACK_SIZE
	.align		4
.L_18:
        /*003c*/ 	.byte	0x04, 0x12
        /*003e*/ 	.short	(.L_20 - .L_19)
	.align		4
.L_19:
        /*0040*/ 	.word	index@(_Z13Get_HistogramPhS_S_mPjS0_S0_)
        /*0044*/ 	.word	0x00000000
.L_20:


//--------------------- .nv.compat                --------------------------
	.section	.nv.compat,"",@"SHT_CUDA_COMPAT_INFO"
	.align	4
        /*0000*/ 	.byte	0x02, 0x09, 0x00, 0x00, 0x02, 0x02, 0x01, 0x00, 0x02, 0x05, 0x05, 0x00, 0x03, 0x07, 0x01, 0x01
        /*0010*/ 	.byte	0x02, 0x03, 0x00, 0x00, 0x02, 0x06, 0x01, 0x00, 0x04, 0x0b, 0x08, 0x00, 0x09, 0x00, 0x00, 0x00
        /*0020*/ 	.byte	0x00, 0x00, 0x00, 0x00


//--------------------- .nv.info._Z16Equalization_GPUPhS_S_mS_S_S_PjS0_S0_ --------------------------
	.section	.nv.info._Z16Equalization_GPUPhS_S_mS_S_S_PjS0_S0_,"",@"SHT_CUDA_INFO"
	.sectionflags	@""
	.align	4


	//----- nvinfo : EIATTR_CUDA_API_VERSION
	.align		4
        /*0000*/ 	.byte	0x04, 0x37
        /*0002*/ 	.short	(.L_22 - .L_21)
.L_21:
        /*0004*/ 	.word	0x00000082


	//----- nvinfo : EIATTR_KPARAM_INFO
	.align		4
.L_22:
        /*0008*/ 	.byte	0x04, 0x17
        /*000a*/ 	.short	(.L_24 - .L_23)
.L_23:
        /*000c*/ 	.word	0x00000000
        /*0010*/ 	.short	0x0009
        /*0012*/ 	.short	0x0048
        /*0014*/ 	.byte	0x00, 0xf5, 0x21, 0x00


	//----- nvinfo : EIATTR_KPARAM_INFO
	.align		4
.L_24:
        /*0018*/ 	.byte	0x04, 0x17
        /*001a*/ 	.short	(.L_26 - .L_25)
.L_25:
        /*001c*/ 	.word	0x00000000
        /*0020*/ 	.short	0x0008
        /*0022*/ 	.short	0x0040
        /*0024*/ 	.byte	0x00, 0xf5, 0x21, 0x00


	//----- nvinfo : EIATTR_KPARAM_INFO
	.align		4
.L_26:
        /*0028*/ 	.byte	0x04, 0x17
        /*002a*/ 	.short	(.L_28 - .L_27)
.L_27:
        /*002c*/ 	.word	0x00000000
        /*0030*/ 	.short	0x0007
        /*0032*/ 	.short	0x0038
        /*0034*/ 	.byte	0x00, 0xf5, 0x21, 0x00


	//----- nvinfo : EIATTR_KPARAM_INFO
	.align		4
.L_28:
        /*0038*/ 	.byte	0x04, 0x17
        /*003a*/ 	.short	(.L_30 - .L_29)
.L_29:
        /*003c*/ 	.word	0x00000000
        /*0040*/ 	.short	0x0006
        /*0042*/ 	.short	0x0030
        /*0044*/ 	.byte	0x00, 0xf5, 0x21, 0x00


	//----- nvinfo : EIATTR_KPARAM_INFO
	.align		4
.L_30:
        /*0048*/ 	.byte	0x04, 0x17
        /*004a*/ 	.short	(.L_32 - .L_31)
.L_31:
        /*004c*/ 	.word	0x00000000
        /*0050*/ 	.short	0x0005
        /*0052*/ 	.short	0x0028
        /*0054*/ 	.byte	0x00, 0xf5, 0x21, 0x00


	//----- nvinfo : EIATTR_KPARAM_INFO
	.align		4
.L_32:
        /*0058*/ 	.byte	0x04, 0x17
        /*005a*/ 	.short	(.L_34 - .L_33)
.L_33:
        /*005c*/ 	.word	0x00000000
        /*0060*/ 	.short	0x0004
        /*0062*/ 	.short	0x0020
        /*0064*/ 	.byte	0x00, 0xf5, 0x21, 0x00


	//----- nvinfo : EIATTR_KPARAM_INFO
	.align		4
.L_34:
        /*0068*/ 	.byte	0x04, 0x17
        /*006a*/ 	.short	(.L_36 - .L_35)
.L_35:
        /*006c*/ 	.word	0x00000000
        /*0070*/ 	.short	0x0003
        /*0072*/ 	.short	0x0018
        /*0074*/ 	.byte	0x00, 0xf0, 0x21, 0x00


	//----- nvinfo : EIATTR_KPARAM_INFO
	.align		4
.L_36:
        /*0078*/ 	.byte	0x04, 0x17
        /*007a*/ 	.short	(.L_38 - .L_37)
.L_37:
        /*007c*/ 	.word	0x00000000
        /*0080*/ 	.short	0x0002
        /*0082*/ 	.short	0x0010
        /*0084*/ 	.byte	0x00, 0xf5, 0x21, 0x00


	//----- nvinfo : EIATTR_KPARAM_INFO
	.align		4
.L_38:
        /*0088*/ 	.byte	0x04, 0x17
        /*008a*/ 	.short	(.L_40 - .L_39)
.L_39:
        /*008c*/ 	.word	0x00000000
        /*0090*/ 	.short	0x0001
        /*0092*/ 	.short	0x0008
        /*0094*/ 	.byte	0x00, 0xf5, 0x21, 0x00


	//----- nvinfo : EIATTR_KPARAM_INFO
	.align		4
.L_40:
        /*0098*/ 	.byte	0x04, 0x17
        /*009a*/ 	.short	(.L_42 - .L_41)
.L_41:
        /*009c*/ 	.word	0x00000000
        /*00a0*/ 	.short	0x0000
        /*00a2*/ 	.short	0x0000
        /*00a4*/ 	.byte	0x00, 0xf5, 0x21, 0x00


	//----- nvinfo : EIATTR_SPARSE_MMA_MASK
	.align		4
.L_42:
        /*00a8*/ 	.byte	0x03, 0x50
        /*00aa*/ 	.short	0x0000


	//----- nvinfo : EIATTR_MAXREG_COUNT
	.align		4
        /*00ac*/ 	.byte	0x03, 0x1b
        /*00ae*/ 	.short	0x00ff


	//----- nvinfo : EIATTR_MERCURY_ISA_VERSION
	.align		4
        /*00b0*/ 	.byte	0x03, 0x5f
        /*00b2*/ 	.short	0x0101


	//----- nvinfo : EIATTR_VRC_CTA_INIT_COUNT
	.align		4
        /*00b4*/ 	.byte	0x02, 0x4a
	.zero		1
	.zero		1


	//----- nvinfo : EIATTR_EXIT_INSTR_OFFSETS
	.align		4
        /*00b8*/ 	.byte	0x04, 0x1c
        /*00ba*/ 	.short	(.L_44 - .L_43)


	//   ....[0]....
.L_43:
        /*00bc*/ 	.word	0x000002c0


	//----- nvinfo : EIATTR_CBANK_PARAM_SIZE
	.align		4
.L_44:
        /*00c0*/ 	.byte	0x03, 0x19
        /*00c2*/ 	.short	0x0050


	//----- nvinfo : EIATTR_PARAM_CBANK
	.align		4
        /*00c4*/ 	.byte	0x04, 0x0a
        /*00c6*/ 	.short	(.L_46 - .L_45)
	.align		4
.L_45:
        /*00c8*/ 	.word	index@(.nv.constant0._Z16Equalization_GPUPhS_S_mS_S_S_PjS0_S0_)
        /*00cc*/ 	.short	0x0380
        /*00ce*/ 	.short	0x0050


	//----- nvinfo : EIATTR_SW_WAR
	.align		4
.L_46:
        /*00d0*/ 	.byte	0x04, 0x36
        /*00d2*/ 	.short	(.L_48 - .L_47)
.L_47:
        /*00d4*/ 	.word	0x00000008
.L_48:


//--------------------- .nv.info._Z13Get_HistogramPhS_S_mPjS0_S0_ --------------------------
	.section	.nv.info._Z13Get_HistogramPhS_S_mPjS0_S0_,"",@"SHT_CUDA_INFO"
	.sectionflags	@""
	.align	4


	//----- nvinfo : EIATTR_CUDA_API_VERSION
	.align		4
        /*0000*/ 	.byte	0x04, 0x37
        /*0002*/ 	.short	(.L_50 - .L_49)
.L_49:
        /*0004*/ 	.word	0x00000082


	//----- nvinfo : EIATTR_KPARAM_INFO
	.align		4
.L_50:
        /*0008*/ 	.byte	0x04, 0x17
        /*000a*/ 	.short	(.L_52 - .L_51)
.L_51:
        /*000c*/ 	.word	0x00000000
        /*0010*/ 	.short	0x0006
        /*0012*/ 	.short	0x0030
        /*0014*/ 	.byte	0x00, 0xf5, 0x21, 0x00


	//----- nvinfo : EIATTR_KPARAM_INFO
	.align		4
.L_52:
        /*0018*/ 	.byte	0x04, 0x17
        /*001a*/ 	.short	(.L_54 - .L_53)
.L_53:
        /*001c*/ 	.word	0x00000000
        /*0020*/ 	.short	0x0005
        /*0022*/ 	.short	0x0028
        /*0024*/ 	.byte	0x00, 0xf5, 0x21, 0x00


	//----- nvinfo : EIATTR_KPARAM_INFO
	.align		4
.L_54:
        /*0028*/ 	.byte	0x04, 0x17
        /*002a*/ 	.short	(.L_56 - .L_55)
.L_55:
        /*002c*/ 	.word	0x00000000
        /*0030*/ 	.short	0x0004
        /*0032*/ 	.short	0x0020
        /*0034*/ 	.byte	0x00, 0xf5, 0x21, 0x00


	//----- nvinfo : EIATTR_KPARAM_INFO
	.align		4
.L_56:
        /*0038*/ 	.byte	0x04, 0x17
        /*003a*/ 	.short	(.L_58 - .L_57)
.L_57:
        /*003c*/ 	.word	0x00000000
        /*0040*/ 	.short	0x0003
        /*0042*/ 	.short	0x0018
        /*0044*/ 	.byte	0x00, 0xf0, 0x21, 0x00


	//----- nvinfo : EIATTR_KPARAM_INFO
	.align		4
.L_58:
        /*0048*/ 	.byte	0x04, 0x17
        /*004a*/ 	.short	(.L_60 - .L_59)
.L_59:
        /*004c*/ 	.word	0x00000000
        /*0050*/ 	.short	0x0002
        /*0052*/ 	.short	0x0010
        /*0054*/ 	.byte	0x00, 0xf5, 0x21, 0x00


	//----- nvinfo : EIATTR_KPARAM_INFO
	.align		4
.L_60:
        /*0058*/ 	.byte	0x04, 0x17
        /*005a*/ 	.short	(.L_62 - .L_61)
.L_61:
        /*005c*/ 	.word	0x00000000
        /*0060*/ 	.short	0x0001
        /*0062*/ 	.short	0x0008
        /*0064*/ 	.byte	0x00, 0xf5, 0x21, 0x00


	//----- nvinfo : EIATTR_KPARAM_INFO
	.align		4
.L_62:
        /*0068*/ 	.byte	0x04, 0x17
        /*006a*/ 	.short	(.L_64 - .L_63)
.L_63:
        /*006c*/ 	.word	0x00000000
        /*0070*/ 	.short	0x0000
        /*0072*/ 	.short	0x0000
        /*0074*/ 	.byte	0x00, 0xf5, 0x21, 0x00


	//----- nvinfo : EIATTR_SPARSE_MMA_MASK
	.align		4
.L_64:
        /*0078*/ 	.byte	0x03, 0x50
        /*007a*/ 	.short	0x0000


	//----- nvinfo : EIATTR_MAXREG_COUNT
	.align		4
        /*007c*/ 	.byte	0x03, 0x1b
        /*007e*/ 	.short	0x00ff


	//----- nvinfo : EIATTR_MERCURY_ISA_VERSION
	.align		4
        /*0080*/ 	.byte	0x03, 0x5f
        /*0082*/ 	.short	0x0101


	//----- nvinfo : EIATTR_VRC_CTA_INIT_COUNT
	.align		4
        /*0084*/ 	.byte	0x02, 0x4a
	.zero		1
	.zero		1


	//----- nvinfo : EIATTR_EXIT_INSTR_OFFSETS
	.align		4
        /*0088*/ 	.byte	0x04, 0x1c
        /*008a*/ 	.short	(.L_66 - .L_65)


	//   ....[0]....
.L_65:
        /*008c*/ 	.word	0x00000220


	//----- nvinfo : EIATTR_CBANK_PARAM_SIZE
	.align		4
.L_66:
        /*0090*/ 	.byte	0x03, 0x19
        /*0092*/ 	.short	0x0038


	//----- nvinfo : EIATTR_PARAM_CBANK
	.align		4
        /*0094*/ 	.byte	0x04, 0x0a
        /*0096*/ 	.short	(.L_68 - .L_67)
	.align		4
.L_67:
        /*0098*/ 	.word	index@(.nv.constant0._Z13Get_HistogramPhS_S_mPjS0_S0_)
        /*009c*/ 	.short	0x0380
        /*009e*/ 	.short	0x0038


	//----- nvinfo : EIATTR_SW_WAR
	.align		4
.L_68:
        /*00a0*/ 	.byte	0x04, 0x36
        /*00a2*/ 	.short	(.L_70 - .L_69)
.L_69:
        /*00a4*/ 	.word	0x00000008
.L_70:


//--------------------- .nv.callgraph             --------------------------
	.section	.nv.callgraph,"",@"SHT_CUDA_CALLGRAPH"
	.align	4
	.sectionentsize	8
	.align		4
        /*0000*/ 	.word	0x00000000
	.align		4
        /*0004*/ 	.word	0xffffffff
	.align		4
        /*0008*/ 	.word	0x00000000
	.align		4
        /*000c*/ 	.word	0xfffffffe
	.align		4
        /*0010*/ 	.word	0x00000000
	.align		4
        /*0014*/ 	.word	0xfffffffd
	.align		4
        /*0018*/ 	.word	0x00000000
	.align		4
        /*001c*/ 	.word	0xfffffffc


//--------------------- .nv.constant4             --------------------------
	.section	.nv.constant4,"a",@progbits
	.align	8
	.align		8
.nv.constant4:
        /*0000*/ 	.dword	precalc_xorwow_matrix
	.align		8
        /*0008*/ 	.dword	precalc_xorwow_offset_matrix
	.align		8
        /*0010*/ 	.dword	mrg32k3aM1
	.align		8
        /*0018*/ 	.dword	mrg32k3aM2
	.align		8
        /*0020*/ 	.dword	mrg32k3aM1SubSeq
	.align		8
        /*0028*/ 	.dword	mrg32k3aM2SubSeq
	.align		8
        /*0030*/ 	.dword	mrg32k3aM1Seq
	.align		8
        /*0038*/ 	.dword	mrg32k3aM2Seq


//--------------------- .nv.constant3             --------------------------
	.section	.nv.constant3,"a",@progbits
	.align	8
.nv.constant3:
	.type		__cr_lgamma_table,@object
	.size		__cr_lgamma_table,(.L_8 - __cr_lgamma_table)
__cr_lgamma_table:
        /*0000*/ 	.byte	0x00, 0x00, 0x00, 0x00, 0x00, 0x00, 0x00, 0x00, 0x00, 0x00, 0x00, 0x00, 0x00, 0x00, 0x00, 0x00
        /*0010*/ 	.byte	0xef, 0x39, 0xfa, 0xfe, 0x42, 0x2e, 0xe6, 0x3f, 0x02, 0x20, 0x2a, 0xfa, 0x0b, 0xab, 0xfc, 0x3f
        /*0020*/ 	.byte	0xf9, 0x2c, 0x92, 0x7c, 0xa7, 0x6c, 0x09, 0x40, 0xc9, 0x79, 0x44, 0x3c, 0x64, 0x26, 0x13, 0x40
        /*0030*/ 	.byte	0xca, 0x01, 0xcf, 0x3a, 0x27, 0x51, 0x1a, 0x40, 0x30, 0xcc, 0x2d, 0xf3, 0xe1, 0x0c, 0x21, 0x40
        /*0040*/ 	.byte	0x0d, 0xb7, 0xfc, 0x82, 0x8e, 0x35, 0x25, 0x40
.L_8:


//--------------------- .text._Z16Equalization_GPUPhS_S_mS_S_S_PjS0_S0_ --------------------------
	.section	.text._Z16Equalization_GPUPhS_S_mS_S_S_PjS0_S0_,"ax",@progbits
	.align	128
        .global         _Z16Equalization_GPUPhS_S_mS_S_S_PjS0_S0_
        .type           _Z16Equalization_GPUPhS_S_mS_S_S_PjS0_S0_,@function
        .size           _Z16Equalization_GPUPhS_S_mS_S_S_PjS0_S0_,(.L_x_2 - _Z16Equalization_GPUPhS_S_mS_S_S_PjS0_S0_)
        .other          _Z16Equalization_GPUPhS_S_mS_S_S_PjS0_S0_,@"STO_CUDA_ENTRY STV_DEFAULT"
_Z16Equalization_GPUPhS_S_mS_S_S_PjS0_S0_:
.text._Z16Equalization_GPUPhS_S_mS_S_S_PjS0_S0_:
[----:B------:R-:W-:Y:S01]  /*0000*/  LDC R1, c[0x0][0x37c] ;  /* 0x0000df00ff017b82 */ /* 0x000fe20000000800 */
[----:B------:R-:W0:Y:S07]  /*0010*/  S2R R0, SR_TID.X ;  /* 0x0000000000007919 */ /* 0x000e2e0000002100 */
[----:B------:R-:W0:Y:S01]  /*0020*/  S2UR UR4, SR_CTAID.X ;  /* 0x00000000000479c3 */ /* 0x000e220000002500 */
[----:B------:R-:W1:Y:S01]  /*0030*/  LDCU UR6, c[0x0][0x398] ;  /* 0x00007300ff0677ac */ /* 0x000e620008000800 */
[----:B------:R-:W2:Y:S01]  /*0040*/  S2R R2, SR_TID.Y ;  /* 0x0000000000027919 */ /* 0x000ea20000002200 */
[----:B------:R-:W3:Y:S05]  /*0050*/  LDCU.128 UR8, c[0x0][0x380] ;  /* 0x00007000ff0877ac */ /* 0x000eea0008000c00 */
[----:B------:R-:W0:Y:S01]  /*0060*/  LDC R3, c[0x0][0x360] ;  /* 0x0000d800ff037b82 */ /* 0x000e220000000800 */
[----:B------:R-:W4:Y:S07]  /*0070*/  LDCU.128 UR12, c[0x0][0x3a0] ;  /* 0x00007400ff0c77ac */ /* 0x000f2e0008000c00 */
[----:B------:R-:W2:Y:S08]  /*0080*/  S2UR UR5, SR_CTAID.Y ;  /* 0x00000000000579c3 */ /* 0x000eb00000002600 */
[----:B------:R-:W2:Y:S01]  /*0090*/  LDC R5, c[0x0][0x364] ;  /* 0x0000d900ff057b82 */ /* 0x000ea20000000800 */
[----:B0-----:R-:W-:-:S02]  /*00a0*/  IMAD R0, R3, UR4, R0 ;  /* 0x0000000403007c24 */ /* 0x001fc4000f8e0200 */
[----:B--2---:R-:W-:Y:S01]  /*00b0*/  IMAD R3, R5, UR5, R2 ;  /* 0x0000000505037c24 */ /* 0x004fe2000f8e0202 */
[----:B------:R-:W0:Y:S03]  /*00c0*/  LDCU.64 UR4, c[0x0][0x358] ;  /* 0x00006b00ff0477ac */ /* 0x000e260008000a00 */
[----:B-1----:R-:W-:Y:S01]  /*00d0*/  IMAD R0, R3, UR6, R0 ;  /* 0x0000000603007c24 */ /* 0x002fe2000f8e0200 */
[----:B------:R-:W1:Y:S01]  /*00e0*/  LDCU.64 UR6, c[0x0][0x390] ;  /* 0x00007200ff0677ac */ /* 0x000e620008000a00 */
[----:B------:R-:W2:Y:S03]  /*00f0*/  LDC.64 R2, c[0x0][0x3b8] ;  /* 0x0000ee00ff027b82 */ /* 0x000ea60000000a00 */
[----:B---3--:R-:W-:Y:S02]  /*0100*/  IADD3 R4, P0, PT, R0, UR8, RZ ;  /* 0x0000000800047c10 */ /* 0x008fe4000ff1e0ff */
[----:B------:R-:W-:-:S04]  /*0110*/  SHF.R.S32.HI R14, RZ, 0x1f, R0 ;  /* 0x0000001fff0e7819 */ /* 0x000fc80000011400 */
[----:B------:R-:W-:-:S06]  /*0120*/  IADD3.X R5, PT, PT, R14, UR9, RZ, P0, !PT ;  /* 0x000000090e057c10 */ /* 0x000fcc00087fe4ff */
[----:B0-----:R-:W2:Y:S01]  /*0130*/  LDG.E.U8 R5, desc[UR4][R4.64] ;  /* 0x0000000404057981 */ /* 0x001ea2000c1e1100 */
[C---:B----4-:R-:W-:Y:S02]  /*0140*/  IADD3 R6, P0, PT, R0.reuse, UR12, RZ ;  /* 0x0000000c00067c10 */ /* 0x050fe4000ff1e0ff */
[----:B------:R-:W-:Y:S01]  /*0150*/  IADD3 R8, P1, PT, R0, UR10, RZ ;  /* 0x0000000a00087c10 */ /* 0x000fe2000ff3e0ff */
[----:B--2---:R-:W-:Y:S01]  /*0160*/  IMAD.WIDE.U32 R2, R5, 0x4, R2 ;  /* 0x0000000405027825 */ /* 0x004fe200078e0002 */
[C---:B------:R-:W-:Y:S01]  /*0170*/  IADD3.X R7, PT, PT, R14.reuse, UR13, RZ, P0, !PT ;  /* 0x0000000d0e077c10 */ /* 0x040fe200087fe4ff */
[----:B------:R-:W0:Y:S04]  /*0180*/  LDC.64 R4, c[0x0][0x3c0] ;  /* 0x0000f000ff047b82 */ /* 0x000e280000000a00 */
[----:B------:R-:W2:Y:S01]  /*0190*/  LDG.E R3, desc[UR4][R2.64] ;  /* 0x0000000402037981 */ /* 0x000ea2000c1e1900 */
[----:B------:R-:W-:-:S03]  /*01a0*/  IADD3.X R9, PT, PT, R14, UR11, RZ, P1, !PT ;  /* 0x0000000b0e097c10 */ /* 0x000fc60008ffe4ff */
[----:B--2---:R2:W-:Y:S04]  /*01b0*/  STG.E.U8 desc[UR4][R6.64], R3 ;  /* 0x0000000306007986 */ /* 0x0045e8000c101104 */
[----:B------:R-:W0:Y:S01]  /*01c0*/  LDG.E.U8 R9, desc[UR4][R8.64] ;  /* 0x0000000408097981 */ /* 0x000e22000c1e1100 */
[C---:B------:R-:W-:Y:S02]  /*01d0*/  IADD3 R10, P0, PT, R0.reuse, UR14, RZ ;  /* 0x0000000e000a7c10 */ /* 0x040fe4000ff1e0ff */
[----:B-1----:R-:W-:Y:S01]  /*01e0*/  IADD3 R12, P1, PT, R0, UR6, RZ ;  /* 0x00000006000c7c10 */ /* 0x002fe2000ff3e0ff */
[----:B--2---:R-:W1:Y:S01]  /*01f0*/  LDC.64 R2, c[0x0][0x3c8] ;  /* 0x0000f200ff027b82 */ /* 0x004e620000000a00 */
[----:B0-----:R-:W-:-:S05]  /*0200*/  IMAD.WIDE.U32 R4, R9, 0x4, R4 ;  /* 0x0000000409047825 */ /* 0x001fca00078e0004 */
[----:B------:R-:W2:Y:S01]  /*0210*/  LDG.E R15, desc[UR4][R4.64] ;  /* 0x00000004040f7981 */ /* 0x000ea2000c1e1900 */
[C---:B------:R-:W-:Y:S02]  /*0220*/  IADD3.X R11, PT, PT, R14.reuse, UR15, RZ, P0, !PT ;  /* 0x0000000f0e0b7c10 */ /* 0x040fe400087fe4ff */
[----:B------:R-:W-:Y:S01]  /*0230*/  IADD3.X R13, PT, PT, R14, UR7, RZ, P1, !PT ;  /* 0x000000070e0d7c10 */ /* 0x000fe20008ffe4ff */
[----:B------:R-:W0:Y:S02]  /*0240*/  LDCU.64 UR6, c[0x0][0x3b0] ;  /* 0x00007600ff0677ac */ /* 0x000e240008000a00 */
[----:B--2---:R-:W-:Y:S04]  /*0250*/  STG.E.U8 desc[UR4][R10.64], R15 ;  /* 0x0000000f0a007986 */ /* 0x004fe8000c101104 */
[----:B------:R-:W1:Y:S01]  /*0260*/  LDG.E.U8 R13, desc[UR4][R12.64] ;  /* 0x000000040c0d7981 */ /* 0x000e62000c1e1100 */
[----:B0-----:R-:W-:Y:S01]  /*0270*/  IADD3 R4, P0, PT, R0, UR6, RZ ;  /* 0x0000000600047c10 */ /* 0x001fe2000ff1e0ff */
[----:B-1----:R-:W-:-:S06]  /*0280*/  IMAD.WIDE.U32 R2, R13, 0x4, R2 ;  /* 0x000000040d027825 */ /* 0x002fcc00078e0002 */
[----:B------:R-:W2:Y:S01]  /*0290*/  LDG.E R3, desc[UR4][R2.64] ;  /* 0x0000000402037981 */ /* 0x000ea2000c1e1900 */
[----:B------:R-:W-:-:S05]  /*02a0*/  IADD3.X R5, PT, PT, R14, UR7, RZ, P0, !PT ;  /* 0x000000070e057c10 */ /* 0x000fca00087fe4ff */
[----:B--2---:R-:W-:Y:S01]  /*02b0*/  STG.E.U8 desc[UR4][R4.64], R3 ;  /* 0x0000000304007986 */ /* 0x004fe2000c101104 */
[----:B------:R-:W-:Y:S05]  /*02c0*/  EXIT ;  /* 0x000000000000794d */ /* 0x000fea0003800000 */
.L_x_0:
[----:B------:R-:W-:-:S00]  /*02d0*/  BRA `(.L_x_0) ;  /* 0xfffffffc00fc7947 */ /* 0x000fc0000383ffff */
[----:B------:R-:W-:-:S00]  /*02e0*/  NOP ;  /* 0x0000000000007918 */ /* 0x000fc00000000000 */
        /* <DEDUP_REMOVED lines=9> */
.L_x_2:


//--------------------- .text._Z13Get_HistogramPhS_S_mPjS0_S0_ --------------------------
	.section	.text._Z13Get_HistogramPhS_S_mPjS0_S0_,"ax",@progbits
	.align	128
        .global         _Z13Get_HistogramPhS_S_mPjS0_S0_
        .type           _Z13Get_HistogramPhS_S_mPjS0_S0_,@function
        .size           _Z13Get_HistogramPhS_S_mPjS0_S0_,(.L_x_3 - _Z13Get_HistogramPhS_S_mPjS0_S0_)
        .other          _Z13Get_HistogramPhS_S_mPjS0_S0_,@"STO_CUDA_ENTRY STV_DEFAULT"
_Z13Get_HistogramPhS_S_mPjS0_S0_:
.text._Z13Get_HistogramPhS_S_mPjS0_S0_:
[----:B------:R-:W-:Y:S01]  /*0000*/  LDC R1, c[0x0][0x37c] ;  /* 0x0000df00ff017b82 */ /* 0x000fe20000000800 */
[----:B------:R-:W0:Y:S07]  /*0010*/  S2R R0, SR_TID.X ;  /* 0x0000000000007919 */ /* 0x000e2e0000002100 */
[----:B------:R-:W0:Y:S01]  /*0020*/  S2UR UR4, SR_CTAID.X ;  /* 0x00000000000479c3 */ /* 0x000e220000002500 */
[----:B------:R-:W1:Y:S01]  /*0030*/  LDCU UR6, c[0x0][0x398] ;  /* 0x00007300ff0677ac */ /* 0x000e620008000800 */
[----:B------:R-:W2:Y:S01]  /*0040*/  S2R R2, SR_TID.Y ;  /* 0x0000000000027919 */ /* 0x000ea20000002200 */
[----:B------:R-:W3:Y:S05]  /*0050*/  LDCU.128 UR8, c[0x0][0x380] ;  /* 0x00007000ff0877ac */ /* 0x000eea0008000c00 */
[----:B------:R-:W0:Y:S08]  /*0060*/  LDC R3, c[0x0][0x360] ;  /* 0x0000d800ff037b82 */ /* 0x000e300000000800 */
[----:B------:R-:W2:Y:S08]  /*0070*/  S2UR UR5, SR_CTAID.Y ;  /* 0x00000000000579c3 */ /* 0x000eb00000002600 */
[----:B------:R-:W2:Y:S01]  /*0080*/  LDC R5, c[0x0][0x364] ;  /* 0x0000d900ff057b82 */ /* 0x000ea20000000800 */
[----:B0-----:R-:W-:-:S02]  /*0090*/  IMAD R0, R3, UR4, R0 ;  /* 0x0000000403007c24 */ /* 0x001fc4000f8e0200 */
[----:B------:R-:W-:-:S05]  /*00a0*/  HFMA2 R13, -RZ, RZ, 0, 5.9604644775390625e-08 ;  /* 0x00000001ff0d7431 */ /* 0x000fca00000001ff */
[----:B------:R-:W0:Y:S01]  /*00b0*/  LDC.64 R6, c[0x0][0x3a8] ;  /* 0x0000ea00ff067b82 */ /* 0x000e220000000a00 */
[----:B--2---:R-:W-:Y:S01]  /*00c0*/  IMAD R3, R5, UR5, R2 ;  /* 0x0000000505037c24 */ /* 0x004fe2000f8e0202 */
[----:B------:R-:W2:Y:S03]  /*00d0*/  LDCU.64 UR4, c[0x0][0x358] ;  /* 0x00006b00ff0477ac */ /* 0x000ea60008000a00 */
[----:B-1----:R-:W-:Y:S01]  /*00e0*/  IMAD R0, R3, UR6, R0 ;  /* 0x0000000603007c24 */ /* 0x002fe2000f8e0200 */
[----:B------:R-:W1:Y:S02]  /*00f0*/  LDCU.64 UR6, c[0x0][0x390] ;  /* 0x00007200ff0677ac */ /* 0x000e640008000a00 */
[----:B------:R-:W4:Y:S02]  /*0100*/  LDC.64 R2, c[0x0][0x3a0] ;  /* 0x0000e800ff027b82 */ /* 0x000f240000000a00 */
[----:B---3--:R-:W-:-:S02]  /*0110*/  IADD3 R4, P0, PT, R0, UR8, RZ ;  /* 0x0000000800047c10 */ /* 0x008fc4000ff1e0ff */
[----:B------:R-:W-:-:S04]  /*0120*/  SHF.R.S32.HI R11, RZ, 0x1f, R0 ;  /* 0x0000001fff0b7819 */ /* 0x000fc80000011400 */
[----:B------:R-:W-:-:S06]  /*0130*/  IADD3.X R5, PT, PT, R11, UR9, RZ, P0, !PT ;  /* 0x000000090b057c10 */ /* 0x000fcc00087fe4ff */
[----:B--2---:R-:W4:Y:S01]  /*0140*/  LDG.E.U8 R5, desc[UR4][R4.64] ;  /* 0x0000000404057981 */ /* 0x004f22000c1e1100 */
[----:B------:R-:W-:-:S04]  /*0150*/  IADD3 R8, P0, PT, R0, UR10, RZ ;  /* 0x0000000a00087c10 */ /* 0x000fc8000ff1e0ff */
[----:B------:R-:W-:Y:S01]  /*0160*/  IADD3.X R9, PT, PT, R11, UR11, RZ, P0, !PT ;  /* 0x0000000b0b097c10 */ /* 0x000fe200087fe4ff */
[----:B----4-:R-:W-:-:S05]  /*0170*/  IMAD.WIDE.U32 R2, R5, 0x4, R2 ;  /* 0x0000000405027825 */ /* 0x010fca00078e0002 */
[----:B------:R-:W-:Y:S04]  /*0180*/  REDG.E.ADD.STRONG.GPU desc[UR4][R2.64], R13 ;  /* 0x0000000d0200798e */ /* 0x000fe8000c12e104 */
[----:B------:R-:W0:Y:S01]  /*0190*/  LDG.E.U8 R9, desc[UR4][R8.64] ;  /* 0x0000000408097981 */ /* 0x000e22000c1e1100 */
[----:B-1----:R-:W-:-:S04]  /*01a0*/  IADD3 R10, P0, PT, R0, UR6, RZ ;  /* 0x00000006000a7c10 */ /* 0x002fc8000ff1e0ff */
[----:B------:R-:W-:Y:S01]  /*01b0*/  IADD3.X R11, PT, PT, R11, UR7, RZ, P0, !PT ;  /* 0x000000070b0b7c10 */ /* 0x000fe200087fe4ff */
[----:B0-----:R-:W-:Y:S02]  /*01c0*/  IMAD.WIDE.U32 R4, R9, 0x4, R6 ;  /* 0x0000000409047825 */ /* 0x001fe400078e0006 */
[----:B------:R-:W0:Y:S03]  /*01d0*/  LDC.64 R6, c[0x0][0x3b0] ;  /* 0x0000ec00ff067b82 */ /* 0x000e260000000a00 */
[----:B------:R-:W-:Y:S04]  /*01e0*/  REDG.E.ADD.STRONG.GPU desc[UR4][R4.64], R13 ;  /* 0x0000000d0400798e */ /* 0x000fe8000c12e104 */
[----:B------:R-:W0:Y:S02]  /*01f0*/  LDG.E.U8 R11, desc[UR4][R10.64] ;  /* 0x000000040a0b7981 */ /* 0x000e24000c1e1100 */
[----:B0-----:R-:W-:-:S05]  /*0200*/  IMAD.WIDE.U32 R6, R11, 0x4, R6 ;  /* 0x000000040b067825 */ /* 0x001fca00078e0006 */
[----:B------:R-:W-:Y:S01]  /*0210*/  REDG.E.ADD.STRONG.GPU desc[UR4][R6.64], R13 ;  /* 0x0000000d0600798e */ /* 0x000fe2000c12e104 */
[----:B------:R-:W-:Y:S05]  /*0220*/  EXIT ;  /* 0x000000000000794d */ /* 0x000fea0003800000 */
.L_x_1:
        /* <DEDUP_REMOVED lines=13> */
.L_x_3:


//--------------------- .nv.global.init           --------------------------
	.section	.nv.global.init,"aw",@progbits
	.align	4
.nv.global.init:
	.type		mrg32k3aM1SubSeq,@object
	.size		mrg32k3aM1SubSeq,(mrg32k3aM2SubSeq - mrg32k3aM1SubSeq)
mrg32k3aM1SubSeq:
        /*0000*/ 	.byte	0x0b, 0xcc, 0xee, 0x04, 0x73, 0x29, 0x8b, 0x6f, 0xf6, 0x53, 0x03, 0xf6, 0x23, 0xf6, 0xea, 0xda
        /* <DEDUP_REMOVED lines=125> */
	.type		mrg32k3aM2SubSeq,@object
	.size		mrg32k3aM2SubSeq,(mrg32k3aM1 - mrg32k3aM2SubSeq)
mrg32k3aM2SubSeq:
        /* <DEDUP_REMOVED lines=126> */
	.type		mrg32k3aM1,@object
	.size		mrg32k3aM1,(mrg32k3aM1Seq - mrg32k3aM1)
mrg32k3aM1:
        /* <DEDUP_REMOVED lines=144> */
	.type		mrg32k3aM1Seq,@object
	.size		mrg32k3aM1Seq,(mrg32k3aM2 - mrg32k3aM1Seq)
mrg32k3aM1Seq:
        /* <DEDUP_REMOVED lines=144> */
	.type		mrg32k3aM2,@object
	.size		mrg32k3aM2,(mrg32k3aM2Seq - mrg32k3aM2)
mrg32k3aM2:
        /* <DEDUP_REMOVED lines=144> */
	.type		mrg32k3aM2Seq,@object
	.size		mrg32k3aM2Seq,(precalc_xorwow_matrix - mrg32k3aM2Seq)
mrg32k3aM2Seq:
        /* <DEDUP_REMOVED lines=144> */
	.type		precalc_xorwow_matrix,@object
	.size		precalc_xorwow_matrix,(precalc_xorwow_offset_matrix - precalc_xorwow_matrix)
precalc_xorwow_matrix:
        /* <DEDUP_REMOVED lines=6400> */
	.type		precalc_xorwow_offset_matrix,@object
	.size		precalc_xorwow_offset_matrix,(.L_1 - precalc_xorwow_offset_matrix)
precalc_xorwow_offset_matrix:
        /* <DEDUP_REMOVED lines=6400> */
.L_1:


//--------------------- .nv.shared.reserved.0     --------------------------
	.section	.nv.shared.reserved.0,"aw",@nobits
	.weak		__nv_reservedSMEM_offset_0_alias
	.size		__nv_reservedSMEM_offset_0_alias, 0, 64
	.other		__nv_reservedSMEM_offset_0_alias,@"STO_CUDA_RESERVED_SHARED STV_DEFAULT"
__nv_reservedSMEM_offset_0_alias:
	.zero		0
	.zero		64


//--------------------- .nv.constant0._Z16Equalization_GPUPhS_S_mS_S_S_PjS0_S0_ --------------------------
	.section	.nv.constant0._Z16Equalization_GPUPhS_S_mS_S_S_PjS0_S0_,"a",@progbits
	.sectionflags	@""
	.align	4
.nv.constant0._Z16Equalization_GPUPhS_S_mS_S_S_PjS0_S0_:
	.zero		976


//--------------------- .nv.constant0._Z13Get_HistogramPhS_S_mPjS0_S0_ --------------------------
	.section	.nv.constant0._Z13Get_HistogramPhS_S_mPjS0_S0_,"a",@progbits
	.sectionflags	@""
	.align	4
.nv.constant0._Z13Get_HistogramPhS_S_mPjS0_S0_:
	.zero		952


//--------------------- SYMBOLS --------------------------

	.type		.nv.reservedSmem.offset0,@object
	.size		.nv.reservedSmem.offset0,0x4
